//
// Generated by NVIDIA NVVM Compiler
//
// Compiler Build ID: CL-36424714
// Cuda compilation tools, release 13.0, V13.0.88
// Based on NVVM 20.0.0
//

.version 9.0
.target sm_100
.address_size 64

	// .globl	_Z32layernorm_nchw_over_c_nobias_f32PKfS0_Pfiiiif
// _ZZ32layernorm_nchw_over_c_nobias_f32PKfS0_PfiiiifE6sh_sum has been demoted
// _ZZ32layernorm_nchw_over_c_nobias_f32PKfS0_PfiiiifE5sh_sq has been demoted

.visible .entry _Z32layernorm_nchw_over_c_nobias_f32PKfS0_Pfiiiif(
	.param .u64 .ptr .align 1 _Z32layernorm_nchw_over_c_nobias_f32PKfS0_Pfiiiif_param_0,
	.param .u64 .ptr .align 1 _Z32layernorm_nchw_over_c_nobias_f32PKfS0_Pfiiiif_param_1,
	.param .u64 .ptr .align 1 _Z32layernorm_nchw_over_c_nobias_f32PKfS0_Pfiiiif_param_2,
	.param .u32 _Z32layernorm_nchw_over_c_nobias_f32PKfS0_Pfiiiif_param_3,
	.param .u32 _Z32layernorm_nchw_over_c_nobias_f32PKfS0_Pfiiiif_param_4,
	.param .u32 _Z32layernorm_nchw_over_c_nobias_f32PKfS0_Pfiiiif_param_5,
	.param .u32 _Z32layernorm_nchw_over_c_nobias_f32PKfS0_Pfiiiif_param_6,
	.param .f32 _Z32layernorm_nchw_over_c_nobias_f32PKfS0_Pfiiiif_param_7
)
{
	.reg .pred 	%p<12>;
	.reg .b32 	%r<34>;
	.reg .b32 	%f<36>;
	.reg .b64 	%rd<30>;
	// demoted variable
	.shared .align 4 .f32 _ZZ32layernorm_nchw_over_c_nobias_f32PKfS0_PfiiiifE6sh_sum;
	// demoted variable
	.shared .align 4 .f32 _ZZ32layernorm_nchw_over_c_nobias_f32PKfS0_PfiiiifE5sh_sq;
	ld.param.u64 	%rd5, [_Z32layernorm_nchw_over_c_nobias_f32PKfS0_Pfiiiif_param_0];
	ld.param.u64 	%rd6, [_Z32layernorm_nchw_over_c_nobias_f32PKfS0_Pfiiiif_param_1];
	ld.param.u64 	%rd7, [_Z32layernorm_nchw_over_c_nobias_f32PKfS0_Pfiiiif_param_2];
	ld.param.u32 	%r16, [_Z32layernorm_nchw_over_c_nobias_f32PKfS0_Pfiiiif_param_3];
	ld.param.u32 	%r15, [_Z32layernorm_nchw_over_c_nobias_f32PKfS0_Pfiiiif_param_4];
	ld.param.u32 	%r17, [_Z32layernorm_nchw_over_c_nobias_f32PKfS0_Pfiiiif_param_5];
	ld.param.u32 	%r18, [_Z32layernorm_nchw_over_c_nobias_f32PKfS0_Pfiiiif_param_6];
	ld.param.f32 	%f10, [_Z32layernorm_nchw_over_c_nobias_f32PKfS0_Pfiiiif_param_7];
	cvta.to.global.u64 	%rd1, %rd7;
	mov.u32 	%r1, %ctaid.x;
	mul.lo.s32 	%r2, %r18, %r17;
	mul.lo.s32 	%r19, %r2, %r16;
	setp.ge.s32 	%p1, %r1, %r19;
	@%p1 bra 	$L__BB0_15;
	cvta.to.global.u64 	%rd8, %rd5;
	div.s32 	%r20, %r1, %r2;
	mul.lo.s32 	%r21, %r20, %r2;
	sub.s32 	%r22, %r1, %r21;
	mul.lo.s32 	%r23, %r21, %r15;
	cvt.s64.s32 	%rd9, %r23;
	cvt.s64.s32 	%rd10, %r22;
	add.s64 	%rd2, %rd9, %rd10;
	shl.b64 	%rd11, %rd2, 2;
	add.s64 	%rd3, %rd8, %rd11;
	mov.u32 	%r32, %tid.x;
	setp.ge.s32 	%p2, %r32, %r15;
	mov.f32 	%f33, 0f00000000;
	@%p2 bra 	$L__BB0_4;
	mov.f32 	%f33, 0f00000000;
	mov.u32 	%r4, %ntid.x;
	mov.u32 	%r30, %r32;
$L__BB0_3:
	mul.lo.s32 	%r24, %r30, %r2;
	mul.wide.s32 	%rd12, %r24, 4;
	add.s64 	%rd13, %rd3, %rd12;
	ld.global.nc.f32 	%f13, [%rd13];
	add.f32 	%f33, %f33, %f13;
	add.s32 	%r30, %r30, %r4;
	setp.lt.s32 	%p3, %r30, %r15;
	@%p3 bra 	$L__BB0_3;
$L__BB0_4:
	setp.ne.s32 	%p4, %r32, 0;
	@%p4 bra 	$L__BB0_6;
	mov.b32 	%r25, 0;
	st.shared.u32 	[_ZZ32layernorm_nchw_over_c_nobias_f32PKfS0_PfiiiifE6sh_sum], %r25;
$L__BB0_6:
	setp.ge.s32 	%p5, %r32, %r15;
	bar.sync 	0;
	atom.shared.add.f32 	%f15, [_ZZ32layernorm_nchw_over_c_nobias_f32PKfS0_PfiiiifE6sh_sum], %f33;
	bar.sync 	0;
	ld.shared.f32 	%f16, [_ZZ32layernorm_nchw_over_c_nobias_f32PKfS0_PfiiiifE6sh_sum];
	cvt.rn.f32.s32 	%f4, %r15;
	div.rn.f32 	%f5, %f16, %f4;
	mov.f32 	%f35, 0f00000000;
	@%p5 bra 	$L__BB0_9;
	mov.f32 	%f35, 0f00000000;
	mov.u32 	%r7, %ntid.x;
	mov.u32 	%r31, %r32;
$L__BB0_8:
	mul.lo.s32 	%r26, %r31, %r2;
	mul.wide.s32 	%rd14, %r26, 4;
	add.s64 	%rd15, %rd3, %rd14;
	ld.global.nc.f32 	%f18, [%rd15];
	sub.f32 	%f19, %f18, %f5;
	fma.rn.f32 	%f35, %f19, %f19, %f35;
	add.s32 	%r31, %r31, %r7;
	setp.lt.s32 	%p6, %r31, %r15;
	@%p6 bra 	$L__BB0_8;
$L__BB0_9:
	setp.ne.s32 	%p7, %r32, 0;
	@%p7 bra 	$L__BB0_11;
	mov.b32 	%r27, 0;
	st.shared.u32 	[_ZZ32layernorm_nchw_over_c_nobias_f32PKfS0_PfiiiifE5sh_sq], %r27;
$L__BB0_11:
	setp.ge.s32 	%p8, %r32, %r15;
	bar.sync 	0;
	atom.shared.add.f32 	%f20, [_ZZ32layernorm_nchw_over_c_nobias_f32PKfS0_PfiiiifE5sh_sq], %f35;
	bar.sync 	0;
	ld.shared.f32 	%f21, [_ZZ32layernorm_nchw_over_c_nobias_f32PKfS0_PfiiiifE5sh_sq];
	div.rn.f32 	%f22, %f21, %f4;
	add.f32 	%f23, %f10, %f22;
	rsqrt.approx.f32 	%f9, %f23;
	@%p8 bra 	$L__BB0_15;
	setp.eq.s64 	%p9, %rd6, 0;
	mov.u32 	%r10, %ntid.x;
	@%p9 bra 	$L__BB0_16;
	cvta.to.global.u64 	%rd4, %rd6;
$L__BB0_14:
	mul.lo.s32 	%r28, %r32, %r2;
	cvt.s64.s32 	%rd16, %r28;
	mul.wide.s32 	%rd17, %r28, 4;
	add.s64 	%rd18, %rd3, %rd17;
	ld.global.nc.f32 	%f24, [%rd18];
	sub.f32 	%f25, %f24, %f5;
	mul.f32 	%f26, %f9, %f25;
	mul.wide.s32 	%rd19, %r32, 4;
	add.s64 	%rd20, %rd4, %rd19;
	ld.global.nc.f32 	%f27, [%rd20];
	mul.f32 	%f28, %f26, %f27;
	add.s64 	%rd21, %rd2, %rd16;
	shl.b64 	%rd22, %rd21, 2;
	add.s64 	%rd23, %rd1, %rd22;
	st.global.f32 	[%rd23], %f28;
	add.s32 	%r32, %r32, %r10;
	setp.lt.s32 	%p10, %r32, %r15;
	@%p10 bra 	$L__BB0_14;
$L__BB0_15:
	ret;
$L__BB0_16:
	mul.lo.s32 	%r29, %r32, %r2;
	cvt.s64.s32 	%rd24, %r29;
	mul.wide.s32 	%rd25, %r29, 4;
	add.s64 	%rd26, %rd3, %rd25;
	ld.global.nc.f32 	%f29, [%rd26];
	sub.f32 	%f30, %f29, %f5;
	mul.f32 	%f31, %f9, %f30;
	add.s64 	%rd27, %rd2, %rd24;
	shl.b64 	%rd28, %rd27, 2;
	add.s64 	%rd29, %rd1, %rd28;
	st.global.f32 	[%rd29], %f31;
	add.s32 	%r32, %r32, %r10;
	setp.lt.s32 	%p11, %r32, %r15;
	@%p11 bra 	$L__BB0_16;
	bra.uni 	$L__BB0_15;

}


// ===== COMPILED SASS (sm_100) =====

	.target	sm_100

	.elftype	@"ET_EXEC"


//--------------------- .note.nv.tkinfo           --------------------------
	.section	.note.nv.tkinfo,"",@"SHT_NOTE"
	.sectionflags	@"SHF_NOTE_NV_TKINFO"
	.tkinfo
        /*0018*/ 	.word	0x00000002
        /*0030*/ 	.string	""
        /*0030*/ 	.string	"ptxas"
        /*0030*/ 	.string	"Cuda compilation tools, release 13.0, V13.0.88"
        /*0030*/ 	.string	"Build cuda_13.0.r13.0/compiler.36424714_0"
        /*0030*/ 	.string	"-arch sm_100 -m 64 "



//--------------------- .note.nv.cuinfo           --------------------------
	.section	.note.nv.cuinfo,"",@"SHT_NOTE"
	.sectionflags	@"SHF_NOTE_NV_CUINFO"
        /*0018*/ 	.short	0x0002
        /*001a*/ 	.short	0x0064
        /*001c*/ 	.short	0x0082
	.zero		2


//--------------------- .nv.info                  --------------------------
	.section	.nv.info,"",@"SHT_CUDA_INFO"
	.align	4


	//----- nvinfo : EIATTR_REGCOUNT
	.align		4
        /*0000*/ 	.byte	0x04, 0x2f
        /*0002*/ 	.short	(.L_1 - .L_0)
	.align		4
.L_0:
        /*0004*/ 	.word	index@(_Z32layernorm_nchw_over_c_nobias_f32PKfS0_Pfiiiif)
        /*0008*/ 	.word	0x00000016


	//----- nvinfo : EIATTR_FRAME_SIZE
	.align		4
.L_1:
        /*000c*/ 	.byte	0x04, 0x11
        /*000e*/ 	.short	(.L_3 - .L_2)
	.align		4
.L_2:
        /*0010*/ 	.word	index@($__internal_0_$__cuda_sm3x_div_rn_noftz_f32_slowpath)
        /*0014*/ 	.word	0x00000000


	//----- nvinfo : EIATTR_FRAME_SIZE
	.align		4
.L_3:
        /*0018*/ 	.byte	0x04, 0x11
        /*001a*/ 	.short	(.L_5 - .L_4)
	.align		4
.L_4:
        /*001c*/ 	.word	index@(_Z32layernorm_nchw_over_c_nobias_f32PKfS0_Pfiiiif)
        /*0020*/ 	.word	0x00000000


	//----- nvinfo : EIATTR_MIN_STACK_SIZE
	.align		4
.L_5:
        /*0024*/ 	.byte	0x04, 0x12
        /*0026*/ 	.short	(.L_7 - .L_6)
	.align		4
.L_6:
        /*0028*/ 	.word	index@(_Z32layernorm_nchw_over_c_nobias_f32PKfS0_Pfiiiif)
        /*002c*/ 	.word	0x00000000
.L_7:


//--------------------- .nv.compat                --------------------------
	.section	.nv.compat,"",@"SHT_CUDA_COMPAT_INFO"
	.align	4
        /*0000*/ 	.byte	0x02, 0x09, 0x00, 0x00, 0x02, 0x02, 0x01, 0x00, 0x02, 0x05, 0x05, 0x00, 0x03, 0x07, 0x01, 0x01
        /*0010*/ 	.byte	0x02, 0x03, 0x00, 0x00, 0x02, 0x06, 0x01, 0x00, 0x04, 0x0b, 0x08, 0x00, 0x01, 0x00, 0x00, 0x00
        /*0020*/ 	.byte	0x00, 0x00, 0x00, 0x00


//--------------------- .nv.info._Z32layernorm_nchw_over_c_nobias_f32PKfS0_Pfiiiif --------------------------
	.section	.nv.info._Z32layernorm_nchw_over_c_nobias_f32PKfS0_Pfiiiif,"",@"SHT_CUDA_INFO"
	.sectionflags	@""
	.align	4


	//----- nvinfo : EIATTR_CUDA_API_VERSION
	.align		4
        /*0000*/ 	.byte	0x04, 0x37
        /*0002*/ 	.short	(.L_9 - .L_8)
.L_8:
        /*0004*/ 	.word	0x00000082


	//----- nvinfo : EIATTR_KPARAM_INFO
	.align		4
.L_9:
        /*0008*/ 	.byte	0x04, 0x17
        /*000a*/ 	.short	(.L_11 - .L_10)
.L_10:
        /*000c*/ 	.word	0x00000000
        /*0010*/ 	.short	0x0007
        /*0012*/ 	.short	0x0028
        /*0014*/ 	.byte	0x00, 0xf0, 0x11, 0x00


	//----- nvinfo : EIATTR_KPARAM_INFO
	.align		4
.L_11:
        /*0018*/ 	.byte	0x04, 0x17
        /*001a*/ 	.short	(.L_13 - .L_12)
.L_12:
        /*001c*/ 	.word	0x00000000
        /*0020*/ 	.short	0x0006
        /*0022*/ 	.short	0x0024
        /*0024*/ 	.byte	0x00, 0xf0, 0x11, 0x00


	//----- nvinfo : EIATTR_KPARAM_INFO
	.align		4
.L_13:
        /*0028*/ 	.byte	0x04, 0x17
        /*002a*/ 	.short	(.L_15 - .L_14)
.L_14:
        /*002c*/ 	.word	0x00000000
        /*0030*/ 	.short	0x0005
        /*0032*/ 	.short	0x0020
        /*0034*/ 	.byte	0x00, 0xf0, 0x11, 0x00


	//----- nvinfo : EIATTR_KPARAM_INFO
	.align		4
.L_15:
        /*0038*/ 	.byte	0x04, 0x17
        /*003a*/ 	.short	(.L_17 - .L_16)
.L_16:
        /*003c*/ 	.word	0x00000000
        /*0040*/ 	.short	0x0004
        /*0042*/ 	.short	0x001c
        /*0044*/ 	.byte	0x00, 0xf0, 0x11, 0x00


	//----- nvinfo : EIATTR_KPARAM_INFO
	.align		4
.L_17:
        /*0048*/ 	.byte	0x04, 0x17
        /*004a*/ 	.short	(.L_19 - .L_18)
.L_18:
        /*004c*/ 	.word	0x00000000
        /*0050*/ 	.short	0x0003
        /*0052*/ 	.short	0x0018
        /*0054*/ 	.byte	0x00, 0xf0, 0x11, 0x00


	//----- nvinfo : EIATTR_KPARAM_INFO
	.align		4
.L_19:
        /*0058*/ 	.byte	0x04, 0x17
        /*005a*/ 	.short	(.L_21 - .L_20)
.L_20:
        /*005c*/ 	.word	0x00000000
        /*0060*/ 	.short	0x0002
        /*0062*/ 	.short	0x0010
        /*0064*/ 	.byte	0x00, 0xf5, 0x21, 0x00


	//----- nvinfo : EIATTR_KPARAM_INFO
	.align		4
.L_21:
        /*0068*/ 	.byte	0x04, 0x17
        /*006a*/ 	.short	(.L_23 - .L_22)
.L_22:
        /*006c*/ 	.word	0x00000000
        /*0070*/ 	.short	0x0001
        /*0072*/ 	.short	0x0008
        /*0074*/ 	.byte	0x00, 0xf5, 0x21, 0x00


	//----- nvinfo : EIATTR_KPARAM_INFO
	.align		4
.L_23:
        /*0078*/ 	.byte	0x04, 0x17
        /*007a*/ 	.short	(.L_25 - .L_24)
.L_24:
        /*007c*/ 	.word	0x00000000
        /*0080*/ 	.short	0x0000
        /*0082*/ 	.short	0x0000
        /*0084*/ 	.byte	0x00, 0xf5, 0x21, 0x00


	//----- nvinfo : EIATTR_SPARSE_MMA_MASK
	.align		4
.L_25:
        /*0088*/ 	.byte	0x03, 0x50
        /*008a*/ 	.short	0x0000


	//----- nvinfo : EIATTR_MAXREG_COUNT
	.align		4
        /*008c*/ 	.byte	0x03, 0x1b
        /*008e*/ 	.short	0x00ff


	//----- nvinfo : EIATTR_NUM_BARRIERS
	.align		4
        /*0090*/ 	.byte	0x02, 0x4c
        /*0092*/ 	.byte	0x01
	.zero		1


	//----- nvinfo : EIATTR_MERCURY_ISA_VERSION
	.align		4
        /*0094*/ 	.byte	0x03, 0x5f
        /*0096*/ 	.short	0x0101


	//----- nvinfo : EIATTR_VRC_CTA_INIT_COUNT
	.align		4
        /*0098*/ 	.byte	0x02, 0x4a
	.zero		1
	.zero		1


	//----- nvinfo : EIATTR_EXIT_INSTR_OFFSETS
	.align		4
        /*009c*/ 	.byte	0x04, 0x1c
        /*009e*/ 	.short	(.L_27 - .L_26)


	//   ....[0]....
.L_26:
        /*00a0*/ 	.word	0x00000070


	//   ....[1]....
        /*00a4*/ 	.word	0x00000890


	//   ....[2]....
        /*00a8*/ 	.word	0x00000a70


	//   ....[3]....
        /*00ac*/ 	.word	0x00000b50


	//----- nvinfo : EIATTR_CRS_STACK_SIZE
	.align		4
.L_27:
        /*00b0*/ 	.byte	0x04, 0x1e
        /*00b2*/ 	.short	(.L_29 - .L_28)
.L_28:
        /*00b4*/ 	.word	0x00000000


	//----- nvinfo : EIATTR_CBANK_PARAM_SIZE
	.align		4
.L_29:
        /*00b8*/ 	.byte	0x03, 0x19
        /*00ba*/ 	.short	0x002c


	//----- nvinfo : EIATTR_PARAM_CBANK
	.align		4
        /*00bc*/ 	.byte	0x04, 0x0a
        /*00be*/ 	.short	(.L_31 - .L_30)
	.align		4
.L_30:
        /*00c0*/ 	.word	index@(.nv.constant0._Z32layernorm_nchw_over_c_nobias_f32PKfS0_Pfiiiif)
        /*00c4*/ 	.short	0x0380
        /*00c6*/ 	.short	0x002c


	//----- nvinfo : EIATTR_SW_WAR
	.align		4
.L_31:
        /*00c8*/ 	.byte	0x04, 0x36
        /*00ca*/ 	.short	(.L_33 - .L_32)
.L_32:
        /*00cc*/ 	.word	0x00000008
.L_33:


//--------------------- .nv.callgraph             --------------------------
	.section	.nv.callgraph,"",@"SHT_CUDA_CALLGRAPH"
	.align	4
	.sectionentsize	8
	.align		4
        /*0000*/ 	.word	0x00000000
	.align		4
        /*0004*/ 	.word	0xffffffff
	.align		4
        /*0008*/ 	.word	0x00000000
	.align		4
        /*000c*/ 	.word	0xfffffffe
	.align		4
        /*0010*/ 	.word	0x00000000
	.align		4
        /*0014*/ 	.word	0xfffffffd
	.align		4
        /*0018*/ 	.word	0x00000000
	.align		4
        /*001c*/ 	.word	0xfffffffc


//--------------------- .text._Z32layernorm_nchw_over_c_nobias_f32PKfS0_Pfiiiif --------------------------
	.section	.text._Z32layernorm_nchw_over_c_nobias_f32PKfS0_Pfiiiif,"ax",@progbits
	.align	128
        .global         _Z32layernorm_nchw_over_c_nobias_f32PKfS0_Pfiiiif
        .type           _Z32layernorm_nchw_over_c_nobias_f32PKfS0_Pfiiiif,@function
        .size           _Z32layernorm_nchw_over_c_nobias_f32PKfS0_Pfiiiif,(.L_x_23 - _Z32layernorm_nchw_over_c_nobias_f32PKfS0_Pfiiiif)
        .other          _Z32layernorm_nchw_over_c_nobias_f32PKfS0_Pfiiiif,@"STO_CUDA_ENTRY STV_DEFAULT"
_Z32layernorm_nchw_over_c_nobias_f32PKfS0_Pfiiiif:
.text._Z32layernorm_nchw_over_c_nobias_f32PKfS0_Pfiiiif:
[----:B------:R-:W-:Y:S08]  /*0000*/  LDC R1, c[0x0][0x37c] ;  /* 0x0000df00ff017b82 */ /* 0x000ff00000000800 */
[----:B------:R-:W0:Y:S01]  /*0010*/  LDC.64 R4, c[0x0][0x3a0] ;  /* 0x0000e800ff047b82 */ /* 0x000e220000000a00 */
[----:B------:R-:W1:Y:S01]  /*0020*/  S2R R3, SR_CTAID.X ;  /* 0x0000000000037919 */ /* 0x000e620000002500 */
[----:B------:R-:W2:Y:S01]  /*0030*/  LDCU UR4, c[0x0][0x398] ;  /* 0x00007300ff0477ac */ /* 0x000ea20008000800 */
[----:B0-----:R-:W-:-:S04]  /*0040*/  IMAD R2, R5, R4, RZ ;  /* 0x0000000405027224 */ /* 0x001fc800078e02ff */
[----:B--2---:R-:W-:-:S05]  /*0050*/  IMAD R0, R2, UR4, RZ ;  /* 0x0000000402007c24 */ /* 0x004fca000f8e02ff */
[----:B-1----:R-:W-:-:S13]  /*0060*/  ISETP.GE.AND P0, PT, R3, R0, PT ;  /* 0x000000000300720c */ /* 0x002fda0003f06270 */
[----:B------:R-:W-:Y:S05]  /*0070*/  @P0 EXIT ;  /* 0x000000000000094d */ /* 0x000fea0003800000 */
[-C--:B------:R-:W-:Y:S01]  /*0080*/  IABS R7, R2.reuse ;  /* 0x0000000200077213 */ /* 0x080fe20000000000 */
[----:B------:R-:W0:Y:S01]  /*0090*/  LDCU UR8, c[0x0][0x39c] ;  /* 0x00007380ff0877ac */ /* 0x000e220008000800 */
[----:B------:R-:W-:Y:S01]  /*00a0*/  IABS R8, R3 ;  /* 0x0000000300087213 */ /* 0x000fe20000000000 */
[----:B------:R-:W-:Y:S01]  /*00b0*/  BSSY.RECONVERGENT B0, `(.L_x_0) ;  /* 0x0000030000007945 */ /* 0x000fe20003800200 */
[----:B------:R-:W1:Y:S01]  /*00c0*/  I2F.RP R0, R7 ;  /* 0x0000000700007306 */ /* 0x000e620000209400 */
[----:B------:R-:W-:Y:S01]  /*00d0*/  IABS R10, R2 ;  /* 0x00000002000a7213 */ /* 0x000fe20000000000 */
[----:B------:R-:W2:Y:S06]  /*00e0*/  LDCU.64 UR6, c[0x0][0x358] ;  /* 0x00006b00ff0677ac */ /* 0x000eac0008000a00 */
[----:B-1----:R-:W1:Y:S02]  /*00f0*/  MUFU.RCP R0, R0 ;  /* 0x0000000000007308 */ /* 0x002e640000001000 */
[----:B-1----:R-:W-:-:S02]  /*0100*/  VIADD R4, R0, 0xffffffe ;  /* 0x0ffffffe00047836 */ /* 0x002fc40000000000 */
[----:B------:R-:W-:-:S04]  /*0110*/  IMAD.MOV R0, RZ, RZ, -R10 ;  /* 0x000000ffff007224 */ /* 0x000fc800078e0a0a */
[----:B------:R1:W3:Y:S01]  /*0120*/  F2I.FTZ.U32.TRUNC.NTZ R5, R4 ;  /* 0x0000000400057305 */ /* 0x0002e2000021f000 */
[----:B------:R-:W4:Y:S01]  /*0130*/  LDC.64 R10, c[0x0][0x380] ;  /* 0x0000e000ff0a7b82 */ /* 0x000f220000000a00 */
[----:B-1----:R-:W-:Y:S02]  /*0140*/  IMAD.MOV.U32 R4, RZ, RZ, RZ ;  /* 0x000000ffff047224 */ /* 0x002fe400078e00ff */
[----:B---3--:R-:W-:-:S04]  /*0150*/  IMAD.MOV R6, RZ, RZ, -R5 ;  /* 0x000000ffff067224 */ /* 0x008fc800078e0a05 */
[----:B------:R-:W-:Y:S02]  /*0160*/  IMAD R9, R6, R7, RZ ;  /* 0x0000000706097224 */ /* 0x000fe400078e02ff */
[----:B------:R-:W-:Y:S02]  /*0170*/  IMAD.MOV.U32 R6, RZ, RZ, R8 ;  /* 0x000000ffff067224 */ /* 0x000fe400078e0008 */
[----:B------:R-:W-:Y:S02]  /*0180*/  IMAD.HI.U32 R5, R5, R9, R4 ;  /* 0x0000000905057227 */ /* 0x000fe400078e0004 */
[----:B------:R-:W1:Y:S04]  /*0190*/  S2R R9, SR_TID.X ;  /* 0x0000000000097919 */ /* 0x000e680000002100 */
[----:B------:R-:W-:-:S04]  /*01a0*/  IMAD.HI.U32 R5, R5, R6, RZ ;  /* 0x0000000605057227 */ /* 0x000fc800078e00ff */
[----:B------:R-:W-:-:S05]  /*01b0*/  IMAD R0, R5, R0, R6 ;  /* 0x0000000005007224 */ /* 0x000fca00078e0206 */
[----:B------:R-:W-:-:S13]  /*01c0*/  ISETP.GT.U32.AND P1, PT, R7, R0, PT ;  /* 0x000000000700720c */ /* 0x000fda0003f24070 */
[----:B------:R-:W-:Y:S02]  /*01d0*/  @!P1 IMAD.IADD R0, R0, 0x1, -R7 ;  /* 0x0000000100009824 */ /* 0x000fe400078e0a07 */
[----:B------:R-:W-:Y:S01]  /*01e0*/  @!P1 VIADD R5, R5, 0x1 ;  /* 0x0000000105059836 */ /* 0x000fe20000000000 */
[----:B------:R-:W-:Y:S02]  /*01f0*/  ISETP.NE.AND P1, PT, R2, RZ, PT ;  /* 0x000000ff0200720c */ /* 0x000fe40003f25270 */
[----:B------:R-:W-:Y:S02]  /*0200*/  ISETP.GE.U32.AND P0, PT, R0, R7, PT ;  /* 0x000000070000720c */ /* 0x000fe40003f06070 */
[----:B------:R-:W-:-:S04]  /*0210*/  LOP3.LUT R0, R3, R2, RZ, 0x3c, !PT ;  /* 0x0000000203007212 */ /* 0x000fc800078e3cff */
[----:B------:R-:W-:-:S07]  /*0220*/  ISETP.GE.AND P2, PT, R0, RZ, PT ;  /* 0x000000ff0000720c */ /* 0x000fce0003f46270 */
[----:B------:R-:W-:-:S06]  /*0230*/  @P0 VIADD R5, R5, 0x1 ;  /* 0x0000000105050836 */ /* 0x000fcc0000000000 */
[----:B------:R-:W-:Y:S02]  /*0240*/  @!P2 IADD3 R5, PT, PT, -R5, RZ, RZ ;  /* 0x000000ff0505a210 */ /* 0x000fe40007ffe1ff */
[----:B------:R-:W-:-:S05]  /*0250*/  @!P1 LOP3.LUT R5, RZ, R2, RZ, 0x33, !PT ;  /* 0x00000002ff059212 */ /* 0x000fca00078e33ff */
[----:B------:R-:W-:-:S04]  /*0260*/  IMAD R5, R2, R5, RZ ;  /* 0x0000000502057224 */ /* 0x000fc800078e02ff */
[----:B------:R-:W-:Y:S02]  /*0270*/  IMAD.IADD R6, R3, 0x1, -R5 ;  /* 0x0000000103067824 */ /* 0x000fe400078e0a05 */
[----:B0-----:R-:W-:Y:S02]  /*0280*/  IMAD R5, R5, UR8, RZ ;  /* 0x0000000805057c24 */ /* 0x001fe4000f8e02ff */
[----:B------:R-:W-:Y:S01]  /*0290*/  IMAD.MOV.U32 R3, RZ, RZ, RZ ;  /* 0x000000ffff037224 */ /* 0x000fe200078e00ff */
[----:B------:R-:W-:Y:S02]  /*02a0*/  SHF.R.S32.HI R0, RZ, 0x1f, R6 ;  /* 0x0000001fff007819 */ /* 0x000fe40000011406 */
[----:B------:R-:W-:-:S04]  /*02b0*/  IADD3 R6, P0, PT, R6, R5, RZ ;  /* 0x0000000506067210 */ /* 0x000fc80007f1e0ff */
[----:B------:R-:W-:Y:S02]  /*02c0*/  LEA.HI.X.SX32 R7, R5, R0, 0x1, P0 ;  /* 0x0000000005077211 */ /* 0x000fe400000f0eff */
[----:B-1----:R-:W-:Y:S02]  /*02d0*/  ISETP.GE.AND P0, PT, R9, UR8, PT ;  /* 0x0000000809007c0c */ /* 0x002fe4000bf06270 */
[----:B----4-:R-:W-:-:S04]  /*02e0*/  LEA R4, P1, R6, R10, 0x2 ;  /* 0x0000000a06047211 */ /* 0x010fc800078210ff */
[----:B------:R-:W-:-:S07]  /*02f0*/  LEA.HI.X R5, R6, R11, R7, 0x2, P1 ;  /* 0x0000000b06057211 */ /* 0x000fce00008f1407 */
[----:B--2---:R-:W-:Y:S05]  /*0300*/  @P0 BRA `(.L_x_1) ;  /* 0x0000000000280947 */ /* 0x004fea0003800000 */
[----:B------:R-:W0:Y:S01]  /*0310*/  LDC R0, c[0x0][0x360] ;  /* 0x0000d800ff007b82 */ /* 0x000e220000000800 */
[----:B------:R-:W-:Y:S02]  /*0320*/  IMAD.MOV.U32 R3, RZ, RZ, RZ ;  /* 0x000000ffff037224 */ /* 0x000fe400078e00ff */
[----:B------:R-:W-:-:S07]  /*0330*/  IMAD.MOV.U32 R13, RZ, RZ, R9 ;  /* 0x000000ffff0d7224 */ /* 0x000fce00078e0009 */
.L_x_2:
[----:B------:R-:W-:-:S04]  /*0340*/  IMAD R11, R2, R13, RZ ;  /* 0x0000000d020b7224 */ /* 0x000fc800078e02ff */
[----:B------:R-:W-:-:S06]  /*0350*/  IMAD.WIDE R10, R11, 0x4, R4 ;  /* 0x000000040b0a7825 */ /* 0x000fcc00078e0204 */
[----:B------:R-:W2:Y:S01]  /*0360*/  LDG.E.CONSTANT R10, desc[UR6][R10.64] ;  /* 0x000000060a0a7981 */ /* 0x000ea2000c1e9900 */
[----:B0-----:R-:W-:-:S05]  /*0370*/  IMAD.IADD R13, R0, 0x1, R13 ;  /* 0x00000001000d7824 */ /* 0x001fca00078e020d */
[----:B------:R-:W-:Y:S01]  /*0380*/  ISETP.GE.AND P0, PT, R13, UR8, PT ;  /* 0x000000080d007c0c */ /* 0x000fe2000bf06270 */
[----:B--2---:R-:W-:-:S12]  /*0390*/  FADD R3, R10, R3 ;  /* 0x000000030a037221 */ /* 0x004fd80000000000 */
[----:B------:R-:W-:Y:S05]  /*03a0*/  @!P0 BRA `(.L_x_2) ;  /* 0xfffffffc00e48947 */ /* 0x000fea000383ffff */
.L_x_1:
[----:B------:R-:W-:Y:S05]  /*03b0*/  BSYNC.RECONVERGENT B0 ;  /* 0x0000000000007941 */ /* 0x000fea0003800200 */
.L_x_0:
[----:B------:R-:W0:Y:S01]  /*03c0*/  S2UR UR5, SR_CgaCtaId ;  /* 0x00000000000579c3 */ /* 0x000e220000008800 */
[C---:B------:R-:W-:Y:S01]  /*03d0*/  ISETP.NE.AND P0, PT, R9.reuse, RZ, PT ;  /* 0x000000ff0900720c */ /* 0x040fe20003f05270 */
[----:B------:R-:W-:Y:S01]  /*03e0*/  UMOV UR4, 0x400 ;  /* 0x0000040000047882 */ /* 0x000fe20000000000 */
[----:B------:R-:W-:Y:S01]  /*03f0*/  BSSY.RECONVERGENT B0, `(.L_x_3) ;  /* 0x000000a000007945 */ /* 0x000fe20003800200 */
[----:B------:R-:W-:Y:S01]  /*0400*/  ISETP.GE.AND P2, PT, R9, UR8, PT ;  /* 0x0000000809007c0c */ /* 0x000fe2000bf46270 */
[----:B0-----:R-:W-:-:S09]  /*0410*/  ULEA UR4, UR5, UR4, 0x18 ;  /* 0x0000000405047291 */ /* 0x001fd2000f8ec0ff */
[----:B------:R-:W-:Y:S01]  /*0420*/  @!P0 STS [UR4], RZ ;  /* 0x000000ffff008988 */ /* 0x000fe20008000804 */
[----:B------:R-:W-:Y:S06]  /*0430*/  BAR.SYNC.DEFER_BLOCKING 0x0 ;  /* 0x0000000000007b1d */ /* 0x000fec0000010000 */
.L_x_4:
[----:B------:R-:W0:Y:S01]  /*0440*/  LDS R10, [UR4] ;  /* 0x00000004ff0a7984 */ /* 0x000e220008000800 */
[----:B------:R-:W-:Y:S02]  /*0450*/  IMAD.U32 R0, RZ, RZ, UR4 ;  /* 0x00000004ff007e24 */ /* 0x000fe4000f8e00ff */
[----:B0-----:R-:W-:-:S05]  /*0460*/  FADD R11, R3, R10 ;  /* 0x0000000a030b7221 */ /* 0x001fca0000000000 */
[----:B------:R-:W0:Y:S02]  /*0470*/  ATOMS.CAST.SPIN P0, [R0], R10, R11 ;  /* 0x0000000a0000758d */ /* 0x000e24000180000b */
[----:B0-----:R-:W-:Y:S05]  /*0480*/  @!P0 BRA `(.L_x_4) ;  /* 0xfffffffc00ec8947 */ /* 0x001fea000383ffff */
[----:B------:R-:W-:Y:S05]  /*0490*/  BSYNC.RECONVERGENT B0 ;  /* 0x0000000000007941 */ /* 0x000fea0003800200 */
.L_x_3:
[----:B------:R-:W-:Y:S01]  /*04a0*/  BAR.SYNC.DEFER_BLOCKING 0x0 ;  /* 0x0000000000007b1d */ /* 0x000fe20000010000 */
[----:B------:R-:W-:-:S05]  /*04b0*/  I2FP.F32.S32 R3, UR8 ;  /* 0x0000000800037c45 */ /* 0x000fca0008201400 */
[----:B------:R-:W0:Y:S02]  /*04c0*/  MUFU.RCP R8, R3 ;  /* 0x0000000300087308 */ /* 0x000e240000001000 */
[----:B0-----:R-:W-:Y:S01]  /*04d0*/  FFMA R11, -R3, R8, 1 ;  /* 0x3f800000030b7423 */ /* 0x001fe20000000108 */
[----:B------:R-:W0:Y:S03]  /*04e0*/  LDS R0, [UR4] ;  /* 0x00000004ff007984 */ /* 0x000e260008000800 */
[----:B------:R-:W-:Y:S02]  /*04f0*/  FFMA R11, R8, R11, R8 ;  /* 0x0000000b080b7223 */ /* 0x000fe40000000008 */
[----:B0-----:R-:W0:Y:S02]  /*0500*/  FCHK P0, R0, R3 ;  /* 0x0000000300007302 */ /* 0x001e240000000000 */
[----:B------:R-:W-:-:S04]  /*0510*/  FFMA R8, R0, R11, RZ ;  /* 0x0000000b00087223 */ /* 0x000fc800000000ff */
[----:B------:R-:W-:-:S04]  /*0520*/  FFMA R10, -R3, R8, R0 ;  /* 0x00000008030a7223 */ /* 0x000fc80000000100 */
[----:B------:R-:W-:Y:S01]  /*0530*/  FFMA R8, R11, R10, R8 ;  /* 0x0000000a0b087223 */ /* 0x000fe20000000008 */
[----:B0-----:R-:W-:Y:S06]  /*0540*/  @!P0 BRA `(.L_x_5) ;  /* 0x00000000000c8947 */ /* 0x001fec0003800000 */
[----:B------:R-:W-:-:S07]  /*0550*/  MOV R10, 0x570 ;  /* 0x00000570000a7802 */ /* 0x000fce0000000f00 */
[----:B------:R-:W-:Y:S05]  /*0560*/  CALL.REL.NOINC `($__internal_0_$__cuda_sm3x_div_rn_noftz_f32_slowpath) ;  /* 0x00000004007c7944 */ /* 0x000fea0003c00000 */
[----:B------:R-:W-:-:S07]  /*0570*/  MOV R8, R0 ;  /* 0x0000000000087202 */ /* 0x000fce0000000f00 */
.L_x_5:
[----:B------:R-:W0:Y:S01]  /*0580*/  S2R R17, SR_CgaCtaId ;  /* 0x0000000000117919 */ /* 0x000e220000008800 */
[----:B------:R-:W1:Y:S01]  /*0590*/  LDCU UR4, c[0x0][0x39c] ;  /* 0x00007380ff0477ac */ /* 0x000e620008000800 */
[----:B------:R-:W-:Y:S01]  /*05a0*/  BSSY.RECONVERGENT B0, `(.L_x_6) ;  /* 0x0000010000007945 */ /* 0x000fe20003800200 */
[----:B------:R-:W-:Y:S01]  /*05b0*/  ISETP.NE.AND P1, PT, R9, RZ, PT ;  /* 0x000000ff0900720c */ /* 0x000fe20003f25270 */
[----:B------:R-:W-:Y:S01]  /*05c0*/  IMAD.MOV.U32 R13, RZ, RZ, RZ ;  /* 0x000000ffff0d7224 */ /* 0x000fe200078e00ff */
[----:B------:R-:W-:Y:S01]  /*05d0*/  MOV R14, 0x400 ;  /* 0x00000400000e7802 */ /* 0x000fe20000000f00 */
[----:B------:R-:W-:Y:S10]  /*05e0*/  @P2 BRA `(.L_x_7) ;  /* 0x00000000002c2947 */ /* 0x000ff40003800000 */
[----:B------:R-:W2:Y:S01]  /*05f0*/  LDC R12, c[0x0][0x360] ;  /* 0x0000d800ff0c7b82 */ /* 0x000ea20000000800 */
[----:B------:R-:W-:Y:S02]  /*0600*/  IMAD.MOV.U32 R13, RZ, RZ, RZ ;  /* 0x000000ffff0d7224 */ /* 0x000fe400078e00ff */
[----:B------:R-:W-:-:S07]  /*0610*/  IMAD.MOV.U32 R15, RZ, RZ, R9 ;  /* 0x000000ffff0f7224 */ /* 0x000fce00078e0009 */
.L_x_8:
[----:B------:R-:W-:-:S04]  /*0620*/  IMAD R11, R2, R15, RZ ;  /* 0x0000000f020b7224 */ /* 0x000fc800078e02ff */
[----:B------:R-:W-:-:S06]  /*0630*/  IMAD.WIDE R10, R11, 0x4, R4 ;  /* 0x000000040b0a7825 */ /* 0x000fcc00078e0204 */
[----:B------:R-:W3:Y:S01]  /*0640*/  LDG.E.CONSTANT R11, desc[UR6][R10.64] ;  /* 0x000000060a0b7981 */ /* 0x000ee2000c1e9900 */
[----:B--2---:R-:W-:-:S05]  /*0650*/  IMAD.IADD R15, R12, 0x1, R15 ;  /* 0x000000010c0f7824 */ /* 0x004fca00078e020f */
[----:B-1----:R-:W-:Y:S01]  /*0660*/  ISETP.GE.AND P0, PT, R15, UR4, PT ;  /* 0x000000040f007c0c */ /* 0x002fe2000bf06270 */
[----:B---3--:R-:W-:-:S04]  /*0670*/  FADD R0, R11, -R8 ;  /* 0x800000080b007221 */ /* 0x008fc80000000000 */
[----:B------:R-:W-:-:S08]  /*0680*/  FFMA R13, R0, R0, R13 ;  /* 0x00000000000d7223 */ /* 0x000fd0000000000d */
[----:B------:R-:W-:Y:S05]  /*0690*/  @!P0 BRA `(.L_x_8) ;  /* 0xfffffffc00e08947 */ /* 0x000fea000383ffff */
.L_x_7:
[----:B-1----:R-:W-:Y:S05]  /*06a0*/  BSYNC.RECONVERGENT B0 ;  /* 0x0000000000007941 */ /* 0x002fea0003800200 */
.L_x_6:
[C---:B0-----:R-:W-:Y:S01]  /*06b0*/  @!P1 LEA R10, R17.reuse, R14, 0x18 ;  /* 0x0000000e110a9211 */ /* 0x041fe200078ec0ff */
[----:B------:R-:W0:Y:S01]  /*06c0*/  LDCU UR4, c[0x0][0x39c] ;  /* 0x00007380ff0477ac */ /* 0x000e220008000800 */
[----:B------:R-:W-:Y:S01]  /*06d0*/  VIADD R0, R14, 0x4 ;  /* 0x000000040e007836 */ /* 0x000fe20000000000 */
[----:B------:R-:W-:Y:S02]  /*06e0*/  BSSY.RECONVERGENT B0, `(.L_x_9) ;  /* 0x0000009000007945 */ /* 0x000fe40003800200 */
[----:B------:R1:W-:Y:S02]  /*06f0*/  @!P1 STS [R10+0x4], RZ ;  /* 0x000004ff0a009388 */ /* 0x0003e40000000800 */
[----:B------:R-:W-:Y:S01]  /*0700*/  LEA R0, R17, R0, 0x18 ;  /* 0x0000000011007211 */ /* 0x000fe200078ec0ff */
[----:B------:R-:W-:Y:S01]  /*0710*/  BAR.SYNC.DEFER_BLOCKING 0x0 ;  /* 0x0000000000007b1d */ /* 0x000fe20000010000 */
[----:B01----:R-:W-:-:S13]  /*0720*/  ISETP.GE.AND P2, PT, R9, UR4, PT ;  /* 0x0000000409007c0c */ /* 0x003fda000bf46270 */
.L_x_10:
[----:B------:R-:W0:Y:S02]  /*0730*/  LDS R10, [R0] ;  /* 0x00000000000a7984 */ /* 0x000e240000000800 */
[----:B0-----:R-:W-:-:S05]  /*0740*/  FADD R11, R13, R10 ;  /* 0x0000000a0d0b7221 */ /* 0x001fca0000000000 */
[----:B------:R-:W0:Y:S02]  /*0750*/  ATOMS.CAST.SPIN P0, [R0], R10, R11 ;  /* 0x0000000a0000758d */ /* 0x000e24000180000b */
[----:B0-----:R-:W-:Y:S05]  /*0760*/  @!P0 BRA `(.L_x_10) ;  /* 0xfffffffc00f08947 */ /* 0x001fea000383ffff */
[----:B------:R-:W-:Y:S05]  /*0770*/  BSYNC.RECONVERGENT B0 ;  /* 0x0000000000007941 */ /* 0x000fea0003800200 */
.L_x_9:
[----:B------:R-:W-:Y:S01]  /*0780*/  BAR.SYNC.DEFER_BLOCKING 0x0 ;  /* 0x0000000000007b1d */ /* 0x000fe20000010000 */
[----:B------:R-:W-:-:S05]  /*0790*/  LEA R10, R17, R14, 0x18 ;  /* 0x0000000e110a7211 */ /* 0x000fca00078ec0ff */
[----:B------:R-:W0:Y:S02]  /*07a0*/  MUFU.RCP R0, R3 ;  /* 0x0000000300007308 */ /* 0x000e240000001000 */
[----:B0-----:R-:W-:Y:S01]  /*07b0*/  FFMA R11, -R3, R0, 1 ;  /* 0x3f800000030b7423 */ /* 0x001fe20000000100 */
[----:B------:R-:W0:Y:S03]  /*07c0*/  LDS R10, [R10+0x4] ;  /* 0x000004000a0a7984 */ /* 0x000e260000000800 */
[----:B------:R-:W-:Y:S02]  /*07d0*/  FFMA R0, R0, R11, R0 ;  /* 0x0000000b00007223 */ /* 0x000fe40000000000 */
[----:B0-----:R-:W0:Y:S02]  /*07e0*/  FCHK P0, R10, R3 ;  /* 0x000000030a007302 */ /* 0x001e240000000000 */
[----:B------:R-:W-:-:S04]  /*07f0*/  FFMA R11, R0, R10, RZ ;  /* 0x0000000a000b7223 */ /* 0x000fc800000000ff */
[----:B------:R-:W-:-:S04]  /*0800*/  FFMA R12, -R3, R11, R10 ;  /* 0x0000000b030c7223 */ /* 0x000fc8000000010a */
[----:B------:R-:W-:Y:S01]  /*0810*/  FFMA R0, R0, R12, R11 ;  /* 0x0000000c00007223 */ /* 0x000fe2000000000b */
[----:B0-----:R-:W-:Y:S06]  /*0820*/  @!P0 BRA `(.L_x_11) ;  /* 0x00000000000c8947 */ /* 0x001fec0003800000 */
[----:B------:R-:W-:Y:S01]  /*0830*/  IMAD.MOV.U32 R0, RZ, RZ, R10 ;  /* 0x000000ffff007224 */ /* 0x000fe200078e000a */
[----:B------:R-:W-:-:S07]  /*0840*/  MOV R10, 0x860 ;  /* 0x00000860000a7802 */ /* 0x000fce0000000f00 */
[----:B------:R-:W-:Y:S05]  /*0850*/  CALL.REL.NOINC `($__internal_0_$__cuda_sm3x_div_rn_noftz_f32_slowpath) ;  /* 0x0000000000c07944 */ /* 0x000fea0003c00000 */
.L_x_11:
[----:B------:R-:W0:Y:S02]  /*0860*/  LDCU UR4, c[0x0][0x3a8] ;  /* 0x00007500ff0477ac */ /* 0x000e240008000800 */
[----:B0-----:R-:W-:-:S05]  /*0870*/  FADD R3, R0, UR4 ;  /* 0x0000000400037e21 */ /* 0x001fca0008000000 */
[----:B------:R-:W-:Y:S01]  /*0880*/  FSETP.GEU.AND P0, PT, |R3|, 1.175494350822287508e-38, PT ;  /* 0x008000000300780b */ /* 0x000fe20003f0e200 */
[----:B------:R-:W-:-:S12]  /*0890*/  @P2 EXIT ;  /* 0x000000000000294d */ /* 0x000fd80003800000 */
[----:B------:R-:W0:Y:S01]  /*08a0*/  LDCU.64 UR8, c[0x0][0x388] ;  /* 0x00007100ff0877ac */ /* 0x000e220008000a00 */
[----:B------:R-:W-:Y:S01]  /*08b0*/  @!P0 FMUL R3, R3, 16777216 ;  /* 0x4b80000003038820 */ /* 0x000fe20000400000 */
[----:B------:R-:W1:Y:S01]  /*08c0*/  LDC.64 R10, c[0x0][0x388] ;  /* 0x0000e200ff0a7b82 */ /* 0x000e620000000a00 */
[----:B------:R-:W2:Y:S02]  /*08d0*/  LDCU UR4, c[0x0][0x360] ;  /* 0x00006c00ff0477ac */ /* 0x000ea40008000800 */
[----:B------:R-:W3:Y:S01]  /*08e0*/  MUFU.RSQ R0, R3 ;  /* 0x0000000300007308 */ /* 0x000ee20000001400 */
[----:B------:R-:W4:Y:S01]  /*08f0*/  LDCU UR14, c[0x0][0x39c] ;  /* 0x00007380ff0e77ac */ /* 0x000f220008000800 */
[----:B------:R-:W1:Y:S01]  /*0900*/  LDCU UR5, c[0x0][0x39c] ;  /* 0x00007380ff0577ac */ /* 0x000e620008000800 */
[----:B------:R-:W1:Y:S01]  /*0910*/  LDCU.64 UR10, c[0x0][0x390] ;  /* 0x00007200ff0a77ac */ /* 0x000e620008000a00 */
[----:B0-----:R-:W-:Y:S01]  /*0920*/  UISETP.NE.U32.AND UP0, UPT, UR8, URZ, UPT ;  /* 0x000000ff0800728c */ /* 0x001fe2000bf05070 */
[----:B---3--:R-:W-:Y:S01]  /*0930*/  @!P0 FMUL R0, R0, 4096 ;  /* 0x4580000000008820 */ /* 0x008fe20000400000 */
[----:B------:R-:W0:Y:S02]  /*0940*/  LDCU.64 UR12, c[0x0][0x390] ;  /* 0x00007200ff0c77ac */ /* 0x000e240008000a00 */
[----:B------:R-:W-:-:S09]  /*0950*/  UISETP.NE.AND.EX UP0, UPT, UR9, URZ, UPT, UP0 ;  /* 0x000000ff0900728c */ /* 0x000fd2000bf05300 */
[----:B--2-4-:R-:W-:Y:S05]  /*0960*/  BRA.U !UP0, `(.L_x_12) ;  /* 0x0000000108447547 */ /* 0x014fea000b800000 */
.L_x_13:
[----:B--2---:R-:W-:-:S04]  /*0970*/  IMAD R3, R2, R9, RZ ;  /* 0x0000000902037224 */ /* 0x004fc800078e02ff */
[----:B------:R-:W-:-:S04]  /*0980*/  IMAD.WIDE R14, R3, 0x4, R4 ;  /* 0x00000004030e7825 */ /* 0x000fc800078e0204 */
[----:B-1----:R-:W-:Y:S02]  /*0990*/  IMAD.WIDE R16, R9, 0x4, R10 ;  /* 0x0000000409107825 */ /* 0x002fe400078e020a */
[----:B------:R-:W2:Y:S04]  /*09a0*/  LDG.E.CONSTANT R15, desc[UR6][R14.64] ;  /* 0x000000060e0f7981 */ /* 0x000ea8000c1e9900 */
[----:B------:R-:W3:Y:S01]  /*09b0*/  LDG.E.CONSTANT R16, desc[UR6][R16.64] ;  /* 0x0000000610107981 */ /* 0x000ee2000c1e9900 */
[----:B------:R-:W-:Y:S02]  /*09c0*/  IADD3 R18, P0, PT, R3, R6, RZ ;  /* 0x0000000603127210 */ /* 0x000fe40007f1e0ff */
[----:B------:R-:W-:Y:S02]  /*09d0*/  IADD3 R9, PT, PT, R9, UR4, RZ ;  /* 0x0000000409097c10 */ /* 0x000fe4000fffe0ff */
[----:B------:R-:W-:-:S02]  /*09e0*/  LEA.HI.X.SX32 R19, R3, R7, 0x1, P0 ;  /* 0x0000000703137211 */ /* 0x000fc400000f0eff */
[----:B------:R-:W-:Y:S01]  /*09f0*/  LEA R12, P0, R18, UR10, 0x2 ;  /* 0x0000000a120c7c11 */ /* 0x000fe2000f8010ff */
[----:B--2---:R-:W-:-:S04]  /*0a00*/  FADD R13, R15, -R8 ;  /* 0x800000080f0d7221 */ /* 0x004fc80000000000 */
[----:B------:R-:W-:Y:S01]  /*0a10*/  FMUL R3, R0, R13 ;  /* 0x0000000d00037220 */ /* 0x000fe20000400000 */
[----:B------:R-:W-:Y:S02]  /*0a20*/  LEA.HI.X R13, R18, UR11, R19, 0x2, P0 ;  /* 0x0000000b120d7c11 */ /* 0x000fe400080f1413 */
[----:B------:R-:W-:Y:S01]  /*0a30*/  ISETP.GE.AND P0, PT, R9, UR5, PT ;  /* 0x0000000509007c0c */ /* 0x000fe2000bf06270 */
[----:B---3--:R-:W-:-:S05]  /*0a40*/  FMUL R3, R3, R16 ;  /* 0x0000001003037220 */ /* 0x008fca0000400000 */
[----:B------:R2:W-:Y:S07]  /*0a50*/  STG.E desc[UR6][R12.64], R3 ;  /* 0x000000030c007986 */ /* 0x0005ee000c101906 */
[----:B------:R-:W-:Y:S05]  /*0a60*/  @!P0 BRA `(.L_x_13) ;  /* 0xfffffffc00c08947 */ /* 0x000fea000383ffff */
[----:B0-----:R-:W-:Y:S05]  /*0a70*/  EXIT ;  /* 0x000000000000794d */ /* 0x001fea0003800000 */
.L_x_12:
[----:B--2---:R-:W-:-:S04]  /*0a80*/  IMAD R3, R2, R9, RZ ;  /* 0x0000000902037224 */ /* 0x004fc800078e02ff */
[----:B-1----:R-:W-:-:S06]  /*0a90*/  IMAD.WIDE R10, R3, 0x4, R4 ;  /* 0x00000004030a7825 */ /* 0x002fcc00078e0204 */
[----:B------:R-:W2:Y:S01]  /*0aa0*/  LDG.E.CONSTANT R11, desc[UR6][R10.64] ;  /* 0x000000060a0b7981 */ /* 0x000ea2000c1e9900 */
[----:B------:R-:W-:Y:S01]  /*0ab0*/  IADD3 R13, P0, PT, R3, R6, RZ ;  /* 0x00000006030d7210 */ /* 0x000fe20007f1e0ff */
[----:B------:R-:W-:-:S03]  /*0ac0*/  VIADD R9, R9, UR4 ;  /* 0x0000000409097c36 */ /* 0x000fc60008000000 */
[----:B------:R-:W-:Y:S02]  /*0ad0*/  LEA.HI.X.SX32 R14, R3, R7, 0x1, P0 ;  /* 0x00000007030e7211 */ /* 0x000fe400000f0eff */
[----:B0-----:R-:W-:-:S04]  /*0ae0*/  LEA R12, P0, R13, UR12, 0x2 ;  /* 0x0000000c0d0c7c11 */ /* 0x001fc8000f8010ff */
[----:B------:R-:W-:Y:S02]  /*0af0*/  LEA.HI.X R13, R13, UR13, R14, 0x2, P0 ;  /* 0x0000000d0d0d7c11 */ /* 0x000fe400080f140e */
[----:B------:R-:W-:Y:S01]  /*0b00*/  ISETP.GE.AND P0, PT, R9, UR14, PT ;  /* 0x0000000e09007c0c */ /* 0x000fe2000bf06270 */
[----:B--2---:R-:W-:-:S04]  /*0b10*/  FADD R3, R11, -R8 ;  /* 0x800000080b037221 */ /* 0x004fc80000000000 */
[----:B------:R-:W-:-:S05]  /*0b20*/  FMUL R3, R0, R3 ;  /* 0x0000000300037220 */ /* 0x000fca0000400000 */
[----:B------:R2:W-:Y:S03]  /*0b30*/  STG.E desc[UR6][R12.64], R3 ;  /* 0x000000030c007986 */ /* 0x0005e6000c101906 */
[----:B------:R-:W-:Y:S05]  /*0b40*/  @!P0 BRA `(.L_x_12) ;  /* 0xfffffffc00cc8947 */ /* 0x000fea000383ffff */
[----:B------:R-:W-:Y:S05]  /*0b50*/  EXIT ;  /* 0x000000000000794d */ /* 0x000fea0003800000 */
        .weak           $__internal_0_$__cuda_sm3x_div_rn_noftz_f32_slowpath
        .type           $__internal_0_$__cuda_sm3x_div_rn_noftz_f32_slowpath,@function
        .size           $__internal_0_$__cuda_sm3x_div_rn_noftz_f32_slowpath,(.L_x_23 - $__internal_0_$__cuda_sm3x_div_rn_noftz_f32_slowpath)
$__internal_0_$__cuda_sm3x_div_rn_noftz_f32_slowpath:
[--C-:B------:R-:W-:Y:S01]  /*0b60*/  SHF.R.U32.HI R12, RZ, 0x17, R3.reuse ;  /* 0x00000017ff0c7819 */ /* 0x100fe20000011603 */
[----:B------:R-:W-:Y:S01]  /*0b70*/  IMAD.MOV.U32 R13, RZ, RZ, R3 ;  /* 0x000000ffff0d7224 */ /* 0x000fe200078e0003 */
[----:B------:R-:W-:Y:S02]  /*0b80*/  SHF.R.U32.HI R11, RZ, 0x17, R0 ;  /* 0x00000017ff0b7819 */ /* 0x000fe40000011600 */
[----:B------:R-:W-:Y:S02]  /*0b90*/  LOP3.LUT R12, R12, 0xff, RZ, 0xc0, !PT ;  /* 0x000000ff0c0c7812 */ /* 0x000fe400078ec0ff */
[----:B------:R-:W-:-:S03]  /*0ba0*/  LOP3.LUT R16, R11, 0xff, RZ, 0xc0, !PT ;  /* 0x000000ff0b107812 */ /* 0x000fc600078ec0ff */
[----:B------:R-:W-:Y:S02]  /*0bb0*/  VIADD R15, R12, 0xffffffff ;  /* 0xffffffff0c0f7836 */ /* 0x000fe40000000000 */
[----:B------:R-:W-:-:S03]  /*0bc0*/  VIADD R14, R16, 0xffffffff ;  /* 0xffffffff100e7836 */ /* 0x000fc60000000000 */
[----:B------:R-:W-:-:S04]  /*0bd0*/  ISETP.GT.U32.AND P0, PT, R15, 0xfd, PT ;  /* 0x000000fd0f00780c */ /* 0x000fc80003f04070 */
[----:B------:R-:W-:-:S13]  /*0be0*/  ISETP.GT.U32.OR P0, PT, R14, 0xfd, P0 ;  /* 0x000000fd0e00780c */ /* 0x000fda0000704470 */
[----:B------:R-:W-:Y:S01]  /*0bf0*/  @!P0 IMAD.MOV.U32 R11, RZ, RZ, RZ ;  /* 0x000000ffff0b8224 */ /* 0x000fe200078e00ff */
[----:B------:R-:W-:Y:S06]  /*0c00*/  @!P0 BRA `(.L_x_14) ;  /* 0x00000000005c8947 */ /* 0x000fec0003800000 */
[----:B------:R-:W-:Y:S02]  /*0c10*/  FSETP.GTU.FTZ.AND P0, PT, |R0|, +INF , PT ;  /* 0x7f8000000000780b */ /* 0x000fe40003f1c200 */
[----:B------:R-:W-:-:S04]  /*0c20*/  FSETP.GTU.FTZ.AND P1, PT, |R3|, +INF , PT ;  /* 0x7f8000000300780b */ /* 0x000fc80003f3c200 */
[----:B------:R-:W-:-:S13]  /*0c30*/  PLOP3.LUT P0, PT, P0, P1, PT, 0xf8, 0x8f ;  /* 0x00000000008f781c */ /* 0x000fda0000703f70 */
[----:B------:R-:W-:Y:S05]  /*0c40*/  @P0 BRA `(.L_x_15) ;  /* 0x0000000400440947 */ /* 0x000fea0003800000 */
[----:B------:R-:W-:-:S13]  /*0c50*/  LOP3.LUT P0, RZ, R13, 0x7fffffff, R0, 0xc8, !PT ;  /* 0x7fffffff0dff7812 */ /* 0x000fda000780c800 */
[----:B------:R-:W-:Y:S05]  /*0c60*/  @!P0 BRA `(.L_x_16) ;  /* 0x0000000400348947 */ /* 0x000fea0003800000 */
[C---:B------:R-:W-:Y:S02]  /*0c70*/  FSETP.NEU.FTZ.AND P3, PT, |R0|.reuse, +INF , PT ;  /* 0x7f8000000000780b */ /* 0x040fe40003f7d200 */
[----:B------:R-:W-:Y:S02]  /*0c80*/  FSETP.NEU.FTZ.AND P1, PT, |R3|, +INF , PT ;  /* 0x7f8000000300780b */ /* 0x000fe40003f3d200 */
[----:B------:R-:W-:-:S11]  /*0c90*/  FSETP.NEU.FTZ.AND P0, PT, |R0|, +INF , PT ;  /* 0x7f8000000000780b */ /* 0x000fd60003f1d200 */
[----:B------:R-:W-:Y:S05]  /*0ca0*/  @!P1 BRA !P3, `(.L_x_16) ;  /* 0x0000000400249947 */ /* 0x000fea0005800000 */
[----:B------:R-:W-:-:S04]  /*0cb0*/  LOP3.LUT P3, RZ, R0, 0x7fffffff, RZ, 0xc0, !PT ;  /* 0x7fffffff00ff7812 */ /* 0x000fc8000786c0ff */
[----:B------:R-:W-:-:S13]  /*0cc0*/  PLOP3.LUT P1, PT, P1, P3, PT, 0x2f, 0xf2 ;  /* 0x0000000000f2781c */ /* 0x000fda0000f26577 */
[----:B------:R-:W-:Y:S05]  /*0cd0*/  @P1 BRA `(.L_x_17) ;  /* 0x0000000400101947 */ /* 0x000fea0003800000 */
[----:B------:R-:W-:-:S04]  /*0ce0*/  LOP3.LUT P1, RZ, R13, 0x7fffffff, RZ, 0xc0, !PT ;  /* 0x7fffffff0dff7812 */ /* 0x000fc8000782c0ff */
[----:B------:R-:W-:-:S13]  /*0cf0*/  PLOP3.LUT P0, PT, P0, P1, PT, 0x2f, 0xf2 ;  /* 0x0000000000f2781c */ /* 0x000fda0000702577 */
[----:B------:R-:W-:Y:S05]  /*0d00*/  @P0 BRA `(.L_x_18) ;  /* 0x0000000000f80947 */ /* 0x000fea0003800000 */
[----:B------:R-:W-:Y:S02]  /*0d10*/  ISETP.GE.AND P0, PT, R14, RZ, PT ;  /* 0x000000ff0e00720c */ /* 0x000fe40003f06270 */
[----:B------:R-:W-:-:S11]  /*0d20*/  ISETP.GE.AND P1, PT, R15, RZ, PT ;  /* 0x000000ff0f00720c */ /* 0x000fd60003f26270 */
[----:B------:R-:W-:Y:S01]  /*0d30*/  @P0 IMAD.MOV.U32 R11, RZ, RZ, RZ ;  /* 0x000000ffff0b0224 */ /* 0x000fe200078e00ff */
[----:B------:R-:W-:Y:S01]  /*0d40*/  @!P0 MOV R11, 0xffffffc0 ;  /* 0xffffffc0000b8802 */ /* 0x000fe20000000f00 */
[----:B------:R-:W-:Y:S01]  /*0d50*/  @!P0 FFMA R0, R0, 1.84467440737095516160e+19, RZ ;  /* 0x5f80000000008823 */ /* 0x000fe200000000ff */
[----:B------:R-:W-:-:S03]  /*0d60*/  @!P1 FFMA R13, R3, 1.84467440737095516160e+19, RZ ;  /* 0x5f800000030d9823 */ /* 0x000fc600000000ff */
[----:B------:R-:W-:-:S07]  /*0d70*/  @!P1 VIADD R11, R11, 0x40 ;  /* 0x000000400b0b9836 */ /* 0x000fce0000000000 */
.L_x_14:
[----:B------:R-:W-:-:S05]  /*0d80*/  LEA R14, R12, 0xc0800000, 0x17 ;  /* 0xc08000000c0e7811 */ /* 0x000fca00078eb8ff */
[----:B------:R-:W-:Y:S02]  /*0d90*/  IMAD.IADD R14, R13, 0x1, -R14 ;  /* 0x000000010d0e7824 */ /* 0x000fe400078e0a0e */
[----:B------:R-:W-:Y:S02]  /*0da0*/  VIADD R13, R16, 0xffffff81 ;  /* 0xffffff81100d7836 */ /* 0x000fe40000000000 */
[----:B------:R0:W1:Y:S01]  /*0db0*/  MUFU.RCP R15, R14 ;  /* 0x0000000e000f7308 */ /* 0x0000620000001000 */
[----:B------:R-:W-:Y:S01]  /*0dc0*/  FADD.FTZ R17, -R14, -RZ ;  /* 0x800000ff0e117221 */ /* 0x000fe20000010100 */
[C---:B------:R-:W-:Y:S01]  /*0dd0*/  IMAD R0, R13.reuse, -0x800000, R0 ;  /* 0xff8000000d007824 */ /* 0x040fe200078e0200 */
[----:B0-----:R-:W-:-:S05]  /*0de0*/  IADD3 R14, PT, PT, R13, 0x7f, -R12 ;  /* 0x0000007f0d0e7810 */ /* 0x001fca0007ffe80c */
[----:B------:R-:W-:Y:S02]  /*0df0*/  IMAD.IADD R11, R14, 0x1, R11 ;  /* 0x000000010e0b7824 */ /* 0x000fe400078e020b */
[----:B-1----:R-:W-:-:S04]  /*0e00*/  FFMA R16, R15, R17, 1 ;  /* 0x3f8000000f107423 */ /* 0x002fc80000000011 */
[----:B------:R-:W-:-:S04]  /*0e10*/  FFMA R18, R15, R16, R15 ;  /* 0x000000100f127223 */ /* 0x000fc8000000000f */
[----:B------:R-:W-:-:S04]  /*0e20*/  FFMA R15, R0, R18, RZ ;  /* 0x00000012000f7223 */ /* 0x000fc800000000ff */
[----:B------:R-:W-:-:S04]  /*0e30*/  FFMA R16, R17, R15, R0 ;  /* 0x0000000f11107223 */ /* 0x000fc80000000000 */
[----:B------:R-:W-:-:S04]  /*0e40*/  FFMA R15, R18, R16, R15 ;  /* 0x00000010120f7223 */ /* 0x000fc8000000000f */
[----:B------:R-:W-:-:S04]  /*0e50*/  FFMA R16, R17, R15, R0 ;  /* 0x0000000f11107223 */ /* 0x000fc80000000000 */
[----:B------:R-:W-:-:S05]  /*0e60*/  FFMA R0, R18, R16, R15 ;  /* 0x0000001012007223 */ /* 0x000fca000000000f */
[----:B------:R-:W-:-:S04]  /*0e70*/  SHF.R.U32.HI R12, RZ, 0x17, R0 ;  /* 0x00000017ff0c7819 */ /* 0x000fc80000011600 */
[----:B------:R-:W-:-:S05]  /*0e80*/  LOP3.LUT R12, R12, 0xff, RZ, 0xc0, !PT ;  /* 0x000000ff0c0c7812 */ /* 0x000fca00078ec0ff */
[----:B------:R-:W-:-:S04]  /*0e90*/  IMAD.IADD R17, R12, 0x1, R11 ;  /* 0x000000010c117824 */ /* 0x000fc800078e020b */
[----:B------:R-:W-:-:S05]  /*0ea0*/  VIADD R12, R17, 0xffffffff ;  /* 0xffffffff110c7836 */ /* 0x000fca0000000000 */
[----:B------:R-:W-:-:S13]  /*0eb0*/  ISETP.GE.U32.AND P0, PT, R12, 0xfe, PT ;  /* 0x000000fe0c00780c */ /* 0x000fda0003f06070 */
[----:B------:R-:W-:Y:S05]  /*0ec0*/  @!P0 BRA `(.L_x_19) ;  /* 0x0000000000808947 */ /* 0x000fea0003800000 */
[----:B------:R-:W-:-:S13]  /*0ed0*/  ISETP.GT.AND P0, PT, R17, 0xfe, PT ;  /* 0x000000fe1100780c */ /* 0x000fda0003f04270 */
[----:B------:R-:W-:Y:S05]  /*0ee0*/  @P0 BRA `(.L_x_20) ;  /* 0x00000000006c0947 */ /* 0x000fea0003800000 */
[----:B------:R-:W-:-:S13]  /*0ef0*/  ISETP.GE.AND P0, PT, R17, 0x1, PT ;  /* 0x000000011100780c */ /* 0x000fda0003f06270 */
[----:B------:R-:W-:Y:S05]  /*0f00*/  @P0 BRA `(.L_x_21) ;  /* 0x0000000000980947 */ /* 0x000fea0003800000 */
[----:B------:R-:W-:Y:S02]  /*0f10*/  ISETP.GE.AND P0, PT, R17, -0x18, PT ;  /* 0xffffffe81100780c */ /* 0x000fe40003f06270 */
[----:B------:R-:W-:-:S11]  /*0f20*/  LOP3.LUT R0, R0, 0x80000000, RZ, 0xc0, !PT ;  /* 0x8000000000007812 */ /* 0x000fd600078ec0ff */
[----:B------:R-:W-:Y:S05]  /*0f30*/  @!P0 BRA `(.L_x_21) ;  /* 0x00000000008c8947 */ /* 0x000fea0003800000 */
[CCC-:B------:R-:W-:Y:S01]  /*0f40*/  FFMA.RZ R11, R18.reuse, R16.reuse, R15.reuse ;  /* 0x00000010120b7223 */ /* 0x1c0fe2000000c00f */
[C---:B------:R-:W-:Y:S01]  /*0f50*/  IADD3 R14, PT, PT, R17.reuse, 0x20, RZ ;  /* 0x00000020110e7810 */ /* 0x040fe20007ffe0ff */
[CCC-:B------:R-:W-:Y:S01]  /*0f60*/  FFMA.RM R12, R18.reuse, R16.reuse, R15.reuse ;  /* 0x00000010120c7223 */ /* 0x1c0fe2000000400f */
[----:B------:R-:W-:Y:S02]  /*0f70*/  ISETP.NE.AND P3, PT, R17, RZ, PT ;  /* 0x000000ff1100720c */ /* 0x000fe40003f65270 */
[----:B------:R-:W-:Y:S01]  /*0f80*/  LOP3.LUT R13, R11, 0x7fffff, RZ, 0xc0, !PT ;  /* 0x007fffff0b0d7812 */ /* 0x000fe200078ec0ff */
[----:B------:R-:W-:Y:S01]  /*0f90*/  FFMA.RP R11, R18, R16, R15 ;  /* 0x00000010120b7223 */ /* 0x000fe2000000800f */
[----:B------:R-:W-:Y:S01]  /*0fa0*/  IMAD.MOV R15, RZ, RZ, -R17 ;  /* 0x000000ffff0f7224 */ /* 0x000fe200078e0a11 */
[----:B------:R-:W-:Y:S02]  /*0fb0*/  ISETP.NE.AND P1, PT, R17, RZ, PT ;  /* 0x000000ff1100720c */ /* 0x000fe40003f25270 */
[----:B------:R-:W-:-:S02]  /*0fc0*/  LOP3.LUT R13, R13, 0x800000, RZ, 0xfc, !PT ;  /* 0x008000000d0d7812 */ /* 0x000fc400078efcff */
[----:B------:R-:W-:Y:S02]  /*0fd0*/  FSETP.NEU.FTZ.AND P0, PT, R11, R12, PT ;  /* 0x0000000c0b00720b */ /* 0x000fe40003f1d000 */
[----:B------:R-:W-:Y:S02]  /*0fe0*/  SHF.L.U32 R14, R13, R14, RZ ;  /* 0x0000000e0d0e7219 */ /* 0x000fe400000006ff */
[----:B------:R-:W-:Y:S02]  /*0ff0*/  SEL R12, R15, RZ, P3 ;  /* 0x000000ff0f0c7207 */ /* 0x000fe40001800000 */
[----:B------:R-:W-:Y:S02]  /*1000*/  ISETP.NE.AND P1, PT, R14, RZ, P1 ;  /* 0x000000ff0e00720c */ /* 0x000fe40000f25270 */
[----:B------:R-:W-:Y:S02]  /*1010*/  SHF.R.U32.HI R12, RZ, R12, R13 ;  /* 0x0000000cff0c7219 */ /* 0x000fe4000001160d */
[----:B------:R-:W-:-:S02]  /*1020*/  PLOP3.LUT P0, PT, P0, P1, PT, 0xf8, 0x8f ;  /* 0x00000000008f781c */ /* 0x000fc40000703f70 */
[----:B------:R-:W-:Y:S02]  /*1030*/  SHF.R.U32.HI R14, RZ, 0x1, R12 ;  /* 0x00000001ff0e7819 */ /* 0x000fe4000001160c */
[----:B------:R-:W-:-:S04]  /*1040*/  SEL R11, RZ, 0x1, !P0 ;  /* 0x00000001ff0b7807 */ /* 0x000fc80004000000 */
[----:B------:R-:W-:-:S04]  /*1050*/  LOP3.LUT R11, R11, 0x1, R14, 0xf8, !PT ;  /* 0x000000010b0b7812 */ /* 0x000fc800078ef80e */
[----:B------:R-:W-:-:S05]  /*1060*/  LOP3.LUT R11, R11, R12, RZ, 0xc0, !PT ;  /* 0x0000000c0b0b7212 */ /* 0x000fca00078ec0ff */
[----:B------:R-:W-:-:S05]  /*1070*/  IMAD.IADD R11, R14, 0x1, R11 ;  /* 0x000000010e0b7824 */ /* 0x000fca00078e020b */
[----:B------:R-:W-:Y:S01]  /*1080*/  LOP3.LUT R0, R11, R0, RZ, 0xfc, !PT ;  /* 0x000000000b007212 */ /* 0x000fe200078efcff */
[----:B------:R-:W-:Y:S06]  /*1090*/  BRA `(.L_x_21) ;  /* 0x0000000000347947 */ /* 0x000fec0003800000 */
.L_x_20:
[----:B------:R-:W-:-:S04]  /*10a0*/  LOP3.LUT R0, R0, 0x80000000, RZ, 0xc0, !PT ;  /* 0x8000000000007812 */ /* 0x000fc800078ec0ff */
[----:B------:R-:W-:Y:S01]  /*10b0*/  LOP3.LUT R0, R0, 0x7f800000, RZ, 0xfc, !PT ;  /* 0x7f80000000007812 */ /* 0x000fe200078efcff */
[----:B------:R-:W-:Y:S06]  /*10c0*/  BRA `(.L_x_21) ;  /* 0x0000000000287947 */ /* 0x000fec0003800000 */
.L_x_19:
[----:B------:R-:W-:Y:S01]  /*10d0*/  IMAD R0, R11, 0x800000, R0 ;  /* 0x008000000b007824 */ /* 0x000fe200078e0200 */
[----:B------:R-:W-:Y:S06]  /*10e0*/  BRA `(.L_x_21) ;  /* 0x0000000000207947 */ /* 0x000fec0003800000 */
.L_x_18:
[----:B------:R-:W-:-:S04]  /*10f0*/  LOP3.LUT R0, R13, 0x80000000, R0, 0x48, !PT ;  /* 0x800000000d007812 */ /* 0x000fc800078e4800 */
[----:B------:R-:W-:Y:S01]  /*1100*/  LOP3.LUT R0, R0, 0x7f800000, RZ, 0xfc, !PT ;  /* 0x7f80000000007812 */ /* 0x000fe200078efcff */
[----:B------:R-:W-:Y:S06]  /*1110*/  BRA `(.L_x_21) ;  /* 0x0000000000147947 */ /* 0x000fec0003800000 */
.L_x_17:
[----:B------:R-:W-:Y:S01]  /*1120*/  LOP3.LUT R0, R13, 0x80000000, R0, 0x48, !PT ;  /* 0x800000000d007812 */ /* 0x000fe200078e4800 */
[----:B------:R-:W-:Y:S06]  /*1130*/  BRA `(.L_x_21) ;  /* 0x00000000000c7947 */ /* 0x000fec0003800000 */
.L_x_16:
[----:B------:R-:W0:Y:S01]  /*1140*/  MUFU.RSQ R0, -QNAN ;  /* 0xffc0000000007908 */ /* 0x000e220000001400 */
[----:B------:R-:W-:Y:S05]  /*1150*/  BRA `(.L_x_21) ;  /* 0x0000000000047947 */ /* 0x000fea0003800000 */
.L_x_15:
[----:B------:R-:W-:-:S07]  /*1160*/  FADD.FTZ R0, R0, R3 ;  /* 0x0000000300007221 */ /* 0x000fce0000010000 */
.L_x_21:
[----:B------:R-:W-:-:S04]  /*1170*/  IMAD.MOV.U32 R11, RZ, RZ, 0x0 ;  /* 0x00000000ff0b7424 */ /* 0x000fc800078e00ff */
[----:B0-----:R-:W-:Y:S05]  /*1180*/  RET.REL.NODEC R10 `(_Z32layernorm_nchw_over_c_nobias_f32PKfS0_Pfiiiif) ;  /* 0xffffffec0a9c7950 */ /* 0x001fea0003c3ffff */
.L_x_22:
[----:B------:R-:W-:-:S00]  /*1190*/  BRA `(.L_x_22) ;  /* 0xfffffffc00fc7947 */ /* 0x000fc0000383ffff */
[----:B------:R-:W-:-:S00]  /*11a0*/  NOP ;  /* 0x0000000000007918 */ /* 0x000fc00000000000 */
        /* <DEDUP_REMOVED lines=13> */
.L_x_23:


//--------------------- .nv.shared._Z32layernorm_nchw_over_c_nobias_f32PKfS0_Pfiiiif --------------------------
	.section	.nv.shared._Z32layernorm_nchw_over_c_nobias_f32PKfS0_Pfiiiif,"aw",@nobits
	.sectionflags	@""
	.align	4
.nv.shared._Z32layernorm_nchw_over_c_nobias_f32PKfS0_Pfiiiif:
	.zero		1032


//--------------------- .nv.shared.reserved.0     --------------------------
	.section	.nv.shared.reserved.0,"aw",@nobits
	.weak		__nv_reservedSMEM_offset_0_alias
	.size		__nv_reservedSMEM_offset_0_alias, 0, 64
	.other		__nv_reservedSMEM_offset_0_alias,@"STO_CUDA_RESERVED_SHARED STV_DEFAULT"
__nv_reservedSMEM_offset_0_alias:
	.zero		0
	.zero		64


//--------------------- .nv.constant0._Z32layernorm_nchw_over_c_nobias_f32PKfS0_Pfiiiif --------------------------
	.section	.nv.constant0._Z32layernorm_nchw_over_c_nobias_f32PKfS0_Pfiiiif,"a",@progbits
	.sectionflags	@""
	.align	4
.nv.constant0._Z32layernorm_nchw_over_c_nobias_f32PKfS0_Pfiiiif:
	.zero		940


//--------------------- SYMBOLS --------------------------

	.type		.nv.reservedSmem.offset0,@object
	.size		.nv.reservedSmem.offset0,0x4
	.type		.nv.reservedSmem.cap,@object
	.size		.nv.reservedSmem.cap,0x4
